	.headerflags	@"EF_CUDA_TEXMODE_UNIFIED EF_CUDA_64BIT_ADDRESS EF_CUDA_ACCELERATORS EF_CUDA_SM90 EF_CUDA_VIRTUAL_SM(EF_CUDA_SM90)"
	.elftype	@"ET_EXEC"


//--------------------- .nv.info                  --------------------------
	.section	.nv.info,"",@"SHT_CUDA_INFO"
	.align	4


	//----- nvinfo : EIATTR_REGCOUNT
	.align		4
        /*0000*/ 	.byte	0x04, 0x2f
        /*0002*/ 	.short	(.L_1 - .L_0)
	.align		4
.L_0:
        /*0004*/ 	.word	index@(triton_mm)
        /*0008*/ 	.word	0x00000072


	//----- nvinfo : EIATTR_MIN_STACK_SIZE
	.align		4
.L_1:
        /*000c*/ 	.byte	0x04, 0x12
        /*000e*/ 	.short	(.L_3 - .L_2)
	.align		4
.L_2:
        /*0010*/ 	.word	index@(triton_mm)
        /*0014*/ 	.word	0x00000000


	//----- nvinfo : EIATTR_FRAME_SIZE
	.align		4
.L_3:
        /*0018*/ 	.byte	0x04, 0x11
        /*001a*/ 	.short	(.L_5 - .L_4)
	.align		4
.L_4:
        /*001c*/ 	.word	index@(triton_mm)
        /*0020*/ 	.word	0x00000000


	//----- nvinfo : EIATTR_MIN_STACK_SIZE
	.align		4
.L_5:
        /*0024*/ 	.byte	0x04, 0x12
        /*0026*/ 	.short	(.L_7 - .L_6)
	.align		4
.L_6:
        /*0028*/ 	.word	index@(triton_mm)
        /*002c*/ 	.word	0x00000000
.L_7:


//--------------------- .nv.info.triton_mm        --------------------------
	.section	.nv.info.triton_mm,"",@"SHT_CUDA_INFO"
	.sectionflags	@""
	.align	4


	//----- nvinfo : EIATTR_CUDA_API_VERSION
	.align		4
        /*0000*/ 	.byte	0x04, 0x37
        /*0002*/ 	.short	(.L_9 - .L_8)
.L_8:
        /*0004*/ 	.word	0x0000007c


	//----- nvinfo : EIATTR_KPARAM_INFO
	.align		4
.L_9:
        /*0008*/ 	.byte	0x04, 0x17
        /*000a*/ 	.short	(.L_11 - .L_10)
.L_10:
        /*000c*/ 	.word	0x00000000
        /*0010*/ 	.short	0x0003
        /*0012*/ 	.short	0x0018
        /*0014*/ 	.byte	0x00, 0xf0, 0x11, 0x00


	//----- nvinfo : EIATTR_KPARAM_INFO
	.align		4
.L_11:
        /*0018*/ 	.byte	0x04, 0x17
        /*001a*/ 	.short	(.L_13 - .L_12)
.L_12:
        /*001c*/ 	.word	0x00000000
        /*0020*/ 	.short	0x0002
        /*0022*/ 	.short	0x0010
        /*0024*/ 	.byte	0x00, 0xf0, 0x21, 0x00


	//----- nvinfo : EIATTR_KPARAM_INFO
	.align		4
.L_13:
        /*0028*/ 	.byte	0x04, 0x17
        /*002a*/ 	.short	(.L_15 - .L_14)
.L_14:
        /*002c*/ 	.word	0x00000000
        /*0030*/ 	.short	0x0001
        /*0032*/ 	.short	0x0008
        /*0034*/ 	.byte	0x00, 0xf0, 0x21, 0x00


	//----- nvinfo : EIATTR_KPARAM_INFO
	.align		4
.L_15:
        /*0038*/ 	.byte	0x04, 0x17
        /*003a*/ 	.short	(.L_17 - .L_16)
.L_16:
        /*003c*/ 	.word	0x00000000
        /*0040*/ 	.short	0x0000
        /*0042*/ 	.short	0x0000
        /*0044*/ 	.byte	0x00, 0xf0, 0x21, 0x00


	//----- nvinfo : EIATTR_SPARSE_MMA_MASK
	.align		4
.L_17:
        /*0048*/ 	.byte	0x03, 0x50
        /*004a*/ 	.short	0x0000


	//----- nvinfo : EIATTR_MAXREG_COUNT
	.align		4
        /*004c*/ 	.byte	0x03, 0x1b
        /*004e*/ 	.short	0x00ff


	//----- nvinfo : EIATTR_COOP_GROUP_MASK_REGIDS
	.align		4
        /*0050*/ 	.byte	0x04, 0x29
        /*0052*/ 	.short	(.L_19 - .L_18)


	//   ....[0]....
.L_18:
        /*0054*/ 	.word	0xffffffff


	//----- nvinfo : EIATTR_COOP_GROUP_INSTR_OFFSETS
	.align		4
.L_19:
        /*0058*/ 	.byte	0x04, 0x28
        /*005a*/ 	.short	(.L_21 - .L_20)


	//   ....[0]....
.L_20:
        /*005c*/ 	.word	0x000011f0


	//----- nvinfo : EIATTR_EXIT_INSTR_OFFSETS
	.align		4
.L_21:
        /*0060*/ 	.byte	0x04, 0x1c
        /*0062*/ 	.short	(.L_23 - .L_22)


	//   ....[0]....
.L_22:
        /*0064*/ 	.word	0x00000040


	//   ....[1]....
        /*0068*/ 	.word	0x00001da0


	//   ....[2]....
        /*006c*/ 	.word	0x00001df0


	//----- nvinfo : EIATTR_MAX_THREADS
	.align		4
.L_23:
        /*0070*/ 	.byte	0x04, 0x05
        /*0072*/ 	.short	(.L_25 - .L_24)
.L_24:
        /*0074*/ 	.word	0x00000100
        /*0078*/ 	.word	0x00000001
        /*007c*/ 	.word	0x00000001


	//----- nvinfo : EIATTR_CBANK_PARAM_SIZE
	.align		4
.L_25:
        /*0080*/ 	.byte	0x03, 0x19
        /*0082*/ 	.short	0x001c


	//----- nvinfo : EIATTR_PARAM_CBANK
	.align		4
        /*0084*/ 	.byte	0x04, 0x0a
        /*0086*/ 	.short	(.L_27 - .L_26)
	.align		4
.L_26:
        /*0088*/ 	.word	index@(.nv.constant0.triton_mm)
        /*008c*/ 	.short	0x0210
        /*008e*/ 	.short	0x001c


	//----- nvinfo : EIATTR_SW_WAR
	.align		4
.L_27:
        /*0090*/ 	.byte	0x04, 0x36
        /*0092*/ 	.short	(.L_29 - .L_28)
.L_28:
        /*0094*/ 	.word	0x00000008
.L_29:


//--------------------- .nv.callgraph             --------------------------
	.section	.nv.callgraph,"",@"SHT_CUDA_CALLGRAPH"
	.align	4
	.sectionentsize	8
	.align		4
        /*0000*/ 	.word	0x00000000
	.align		4
        /*0004*/ 	.word	0xffffffff
	.align		4
        /*0008*/ 	.word	0x00000000
	.align		4
        /*000c*/ 	.word	0xfffffffe
	.align		4
        /*0010*/ 	.word	0x00000000
	.align		4
        /*0014*/ 	.word	0xfffffffd
	.align		4
        /*0018*/ 	.word	0x00000000
	.align		4
        /*001c*/ 	.word	0xfffffffc


//--------------------- .text.triton_mm           --------------------------
	.section	.text.triton_mm,"ax",@progbits
	.sectionflags	@"SHF_BARRIERS=1"
	.align	128
        .global         triton_mm
        .type           triton_mm,@function
        .size           triton_mm,(.L_x_2 - triton_mm)
        .other          triton_mm,@"STO_CUDA_ENTRY STV_DEFAULT"
triton_mm:
.text.triton_mm:
[----:B------:R-:W1:Y:S02]  /*0000*/  LDC R1, c[0x0][0x28] ;  /* 0x00000a00ff017b82 */ /* 0x000e640000000800 */
[----:B------:R-:W2:Y:S02]  /*0010*/  LDC R0, c[0x0][0x228] ;  /* 0x00008a00ff007b82 */ /* 0x000ea40000000800 */
[----:B--2---:R-:W-:-:S05]  /*0020*/  IMAD R2, R0, 0xc00, RZ ;  /* 0x00000c0000027824 */ /* 0x004fca00078e02ff */
[----:B------:R-:W-:-:S13]  /*0030*/  ISETP.NE.AND P0, PT, R2, RZ, PT ;  /* 0x000000ff0200720c */ /* 0x000fda0003f05270 */
[----:B------:R-:W-:Y:S05]  /*0040*/  @!P0 EXIT ;  /* 0x000000000000894d */ /* 0x000fea0003800000 */
[----:B------:R-:W2:Y:S01]  /*0050*/  S2R R12, SR_CTAID.X ;  /* 0x00000000000c7919 */ /* 0x000ea20000002500 */
[----:B------:R-:W-:Y:S01]  /*0060*/  VIADD R2, R0, 0x7f ;  /* 0x0000007f00027836 */ /* 0x000fe20000000000 */
[----:B------:R-:W-:Y:S01]  /*0070*/  IABS R20, R0 ;  /* 0x0000000000147213 */ /* 0x000fe20000000000 */
[----:B------:R-:W3:Y:S01]  /*0080*/  S2UR UR14, SR_CgaCtaId ;  /* 0x00000000000e79c3 */ /* 0x000ee20000008800 */
[----:B------:R-:W-:Y:S01]  /*0090*/  UMOV UR4, 0x400 ;  /* 0x0000040000047882 */ /* 0x000fe20000000000 */
[----:B------:R-:W-:Y:S01]  /*00a0*/  ULDC.64 UR18, c[0x0][0x208] ;  /* 0x0000820000127ab9 */ /* 0x000fe20000000a00 */
[----:B------:R-:W-:Y:S01]  /*00b0*/  SHF.R.S32.HI R3, RZ, 0x1f, R2 ;  /* 0x0000001fff037819 */ /* 0x000fe20000011402 */
[----:B------:R-:W4:Y:S01]  /*00c0*/  I2F.RP R10, R20 ;  /* 0x00000014000a7306 */ /* 0x000f220000209400 */
[----:B------:R-:W-:Y:S02]  /*00d0*/  CS2R R38, SRZ ;  /* 0x0000000000267805 */ /* 0x000fe4000001ff00 */
[----:B------:R-:W-:-:S02]  /*00e0*/  CS2R R40, SRZ ;  /* 0x0000000000287805 */ /* 0x000fc4000001ff00 */
[----:B------:R-:W-:Y:S01]  /*00f0*/  LEA.HI R3, R3, R2, RZ, 0x7 ;  /* 0x0000000203037211 */ /* 0x000fe200078f38ff */
[----:B------:R-:W5:Y:S01]  /*0100*/  LDC.64 R32, c[0x0][0x218] ;  /* 0x00008600ff207b82 */ /* 0x000f620000000a00 */
[----:B------:R-:W-:Y:S02]  /*0110*/  CS2R R42, SRZ ;  /* 0x00000000002a7805 */ /* 0x000fe4000001ff00 */
[----:B------:R-:W-:Y:S02]  /*0120*/  CS2R R44, SRZ ;  /* 0x00000000002c7805 */ /* 0x000fe4000001ff00 */
[----:B------:R-:W-:Y:S02]  /*0130*/  CS2R R46, SRZ ;  /* 0x00000000002e7805 */ /* 0x000fe4000001ff00 */
[----:B------:R-:W-:Y:S02]  /*0140*/  CS2R R48, SRZ ;  /* 0x0000000000307805 */ /* 0x000fe4000001ff00 */
[----:B------:R-:W-:-:S02]  /*0150*/  CS2R R50, SRZ ;  /* 0x0000000000327805 */ /* 0x000fc4000001ff00 */
[----:B------:R-:W-:Y:S02]  /*0160*/  CS2R R52, SRZ ;  /* 0x0000000000347805 */ /* 0x000fe4000001ff00 */
[----:B------:R-:W-:Y:S02]  /*0170*/  CS2R R54, SRZ ;  /* 0x0000000000367805 */ /* 0x000fe4000001ff00 */
[----:B------:R-:W-:Y:S02]  /*0180*/  CS2R R56, SRZ ;  /* 0x0000000000387805 */ /* 0x000fe4000001ff00 */
[----:B------:R-:W-:Y:S02]  /*0190*/  CS2R R58, SRZ ;  /* 0x00000000003a7805 */ /* 0x000fe4000001ff00 */
[----:B------:R-:W-:Y:S01]  /*01a0*/  CS2R R60, SRZ ;  /* 0x00000000003c7805 */ /* 0x000fe2000001ff00 */
[----:B----4-:R-:W-:Y:S01]  /*01b0*/  MUFU.RCP R10, R10 ;  /* 0x0000000a000a7308 */ /* 0x010fe20000001000 */
[----:B------:R-:W-:-:S02]  /*01c0*/  CS2R R62, SRZ ;  /* 0x00000000003e7805 */ /* 0x000fc4000001ff00 */
[----:B------:R-:W-:Y:S02]  /*01d0*/  CS2R R64, SRZ ;  /* 0x0000000000407805 */ /* 0x000fe4000001ff00 */
[----:B------:R-:W-:Y:S02]  /*01e0*/  CS2R R66, SRZ ;  /* 0x0000000000427805 */ /* 0x000fe4000001ff00 */
[----:B------:R-:W-:Y:S01]  /*01f0*/  CS2R R68, SRZ ;  /* 0x0000000000447805 */ /* 0x000fe2000001ff00 */
[----:B---3--:R-:W-:Y:S01]  /*0200*/  UPRMT UR14, UR14, 0x654, UR4 ;  /* 0x000006540e0e7896 */ /* 0x008fe20008000004 */
[----:B------:R-:W-:Y:S02]  /*0210*/  CS2R R70, SRZ ;  /* 0x0000000000467805 */ /* 0x000fe4000001ff00 */
[----:B------:R-:W-:Y:S02]  /*0220*/  CS2R R72, SRZ ;  /* 0x0000000000487805 */ /* 0x000fe4000001ff00 */
[----:B------:R-:W-:-:S02]  /*0230*/  CS2R R74, SRZ ;  /* 0x00000000004a7805 */ /* 0x000fc4000001ff00 */
[----:B------:R-:W-:Y:S01]  /*0240*/  CS2R R76, SRZ ;  /* 0x00000000004c7805 */ /* 0x000fe2000001ff00 */
[C---:B--2---:R-:W-:Y:S01]  /*0250*/  IMAD.HI R4, R12.reuse, 0x2aaaaaab, RZ ;  /* 0x2aaaaaab0c047827 */ /* 0x044fe200078e02ff */
[----:B------:R-:W-:Y:S02]  /*0260*/  ISETP.GE.AND P2, PT, R12, RZ, PT ;  /* 0x000000ff0c00720c */ /* 0x000fe40003f46270 */
[----:B------:R-:W-:Y:S02]  /*0270*/  CS2R R78, SRZ ;  /* 0x00000000004e7805 */ /* 0x000fe4000001ff00 */
[----:B------:R-:W-:Y:S02]  /*0280*/  CS2R R80, SRZ ;  /* 0x0000000000507805 */ /* 0x000fe4000001ff00 */
[----:B------:R-:W-:Y:S02]  /*0290*/  CS2R R82, SRZ ;  /* 0x0000000000527805 */ /* 0x000fe4000001ff00 */
[----:B------:R-:W-:-:S02]  /*02a0*/  SHF.R.U32.HI R5, RZ, 0x1f, R4 ;  /* 0x0000001fff057819 */ /* 0x000fc40000011604 */
[----:B------:R-:W-:Y:S02]  /*02b0*/  CS2R R84, SRZ ;  /* 0x0000000000547805 */ /* 0x000fe4000001ff00 */
[----:B------:R-:W-:Y:S01]  /*02c0*/  CS2R R86, SRZ ;  /* 0x0000000000567805 */ /* 0x000fe2000001ff00 */
[----:B------:R-:W-:Y:S01]  /*02d0*/  UMOV UR15, 0x3 ;  /* 0x00000003000f7882 */ /* 0x000fe20000000000 */
[----:B------:R-:W-:Y:S01]  /*02e0*/  LEA.HI.SX32 R5, R4, R5, 0x1b ;  /* 0x0000000504057211 */ /* 0x000fe200078fdaff */
[----:B------:R-:W-:Y:S01]  /*02f0*/  UMOV UR16, 0xffffffff ;  /* 0xffffffff00107882 */ /* 0x000fe20000000000 */
[----:B------:R-:W-:Y:S01]  /*0300*/  UMOV UR4, URZ ;  /* 0x0000003f00047c82 */ /* 0x000fe20008000000 */
[----:B------:R-:W-:Y:S02]  /*0310*/  UMOV UR5, URZ ;  /* 0x0000003f00057c82 */ /* 0x000fe40008000000 */
[C---:B------:R-:W-:Y:S02]  /*0320*/  IMAD.SHL.U32 R4, R5.reuse, 0x8, RZ ;  /* 0x0000000805047824 */ /* 0x040fe400078e00ff */
[----:B------:R-:W-:-:S03]  /*0330*/  IMAD R5, R5, -0xc0, R12 ;  /* 0xffffff4005057824 */ /* 0x000fc600078e020c */
[----:B------:R-:W-:Y:S02]  /*0340*/  LEA.HI.SX32 R3, R3, -R4, 0x19 ;  /* 0x8000000403037211 */ /* 0x000fe400078fcaff */
[----:B------:R-:W-:Y:S02]  /*0350*/  IABS R14, R5 ;  /* 0x00000005000e7213 */ /* 0x000fe40000000000 */
[----:B------:R-:W-:-:S04]  /*0360*/  VIMNMX R6, R3, 0x8, PT ;  /* 0x0000000803067848 */ /* 0x000fc80003fe0100 */
[-C--:B------:R-:W-:Y:S02]  /*0370*/  IABS R11, R6.reuse ;  /* 0x00000006000b7213 */ /* 0x080fe40000000000 */
[-C--:B------:R-:W-:Y:S02]  /*0380*/  LOP3.LUT R5, R5, R6.reuse, RZ, 0x3c, !PT ;  /* 0x0000000605057212 */ /* 0x080fe400078e3cff */
[----:B------:R-:W2:Y:S02]  /*0390*/  I2F.RP R7, R11 ;  /* 0x0000000b00077306 */ /* 0x000ea40000209400 */
[----:B------:R-:W-:Y:S02]  /*03a0*/  ISETP.GE.AND P4, PT, R5, RZ, PT ;  /* 0x000000ff0500720c */ /* 0x000fe40003f86270 */
[----:B------:R-:W-:-:S04]  /*03b0*/  LOP3.LUT R5, RZ, R6, RZ, 0x33, !PT ;  /* 0x00000006ff057212 */ /* 0x000fc800078e33ff */
[----:B--2---:R-:W2:Y:S02]  /*03c0*/  MUFU.RCP R7, R7 ;  /* 0x0000000700077308 */ /* 0x004ea40000001000 */
[----:B--2---:R-:W-:Y:S01]  /*03d0*/  VIADD R2, R7, 0xffffffe ;  /* 0x0ffffffe07027836 */ /* 0x004fe20000000000 */
[----:B------:R-:W-:-:S05]  /*03e0*/  IABS R7, R12 ;  /* 0x0000000c00077213 */ /* 0x000fca0000000000 */
[----:B------:R2:W3:Y:S02]  /*03f0*/  F2I.FTZ.U32.TRUNC.NTZ R3, R2 ;  /* 0x0000000200037305 */ /* 0x0004e4000021f000 */
[----:B--2---:R-:W-:Y:S02]  /*0400*/  IMAD.MOV.U32 R2, RZ, RZ, RZ ;  /* 0x000000ffff027224 */ /* 0x004fe400078e00ff */
[----:B---3--:R-:W-:-:S04]  /*0410*/  IMAD.MOV R8, RZ, RZ, -R3 ;  /* 0x000000ffff087224 */ /* 0x008fc800078e0a03 */
[----:B------:R-:W-:Y:S01]  /*0420*/  IMAD R9, R8, R11, RZ ;  /* 0x0000000b08097224 */ /* 0x000fe200078e02ff */
[----:B------:R-:W-:-:S03]  /*0430*/  IABS R8, R6 ;  /* 0x0000000600087213 */ /* 0x000fc60000000000 */
[----:B------:R-:W-:-:S04]  /*0440*/  IMAD.HI.U32 R3, R3, R9, R2 ;  /* 0x0000000903037227 */ /* 0x000fc800078e0002 */
[----:B------:R-:W-:Y:S02]  /*0450*/  IMAD.MOV R9, RZ, RZ, -R8 ;  /* 0x000000ffff097224 */ /* 0x000fe400078e0a08 */
[----:B------:R-:W-:-:S04]  /*0460*/  IMAD.HI.U32 R2, R3, R7, RZ ;  /* 0x0000000703027227 */ /* 0x000fc800078e00ff */
[-C--:B------:R-:W-:Y:S02]  /*0470*/  IMAD R2, R2, R9.reuse, R7 ;  /* 0x0000000902027224 */ /* 0x080fe400078e0207 */
[----:B------:R-:W-:Y:S01]  /*0480*/  IMAD.HI.U32 R8, R3, R14, RZ ;  /* 0x0000000e03087227 */ /* 0x000fe200078e00ff */
[----:B------:R-:W2:Y:S02]  /*0490*/  S2R R7, SR_TID.X ;  /* 0x0000000000077919 */ /* 0x000ea40000002100 */
[----:B------:R-:W-:Y:S01]  /*04a0*/  ISETP.GT.U32.AND P0, PT, R11, R2, PT ;  /* 0x000000020b00720c */ /* 0x000fe20003f04070 */
[----:B------:R-:W-:Y:S02]  /*04b0*/  IMAD R9, R8, R9, R14 ;  /* 0x0000000908097224 */ /* 0x000fe400078e020e */
[----:B------:R-:W-:-:S03]  /*04c0*/  VIADD R3, R10, 0xffffffe ;  /* 0x0ffffffe0a037836 */ /* 0x000fc60000000000 */
[----:B------:R-:W-:-:S03]  /*04d0*/  ISETP.GT.U32.AND P3, PT, R11, R9, PT ;  /* 0x000000090b00720c */ /* 0x000fc60003f64070 */
[----:B------:R-:W3:Y:S04]  /*04e0*/  F2I.FTZ.U32.TRUNC.NTZ R3, R3 ;  /* 0x0000000300037305 */ /* 0x000ee8000021f000 */
[----:B------:R-:W-:-:S05]  /*04f0*/  @!P0 IMAD.IADD R2, R2, 0x1, -R11 ;  /* 0x0000000102028824 */ /* 0x000fca00078e0a0b */
[----:B------:R-:W-:Y:S01]  /*0500*/  ISETP.GT.U32.AND P0, PT, R11, R2, PT ;  /* 0x000000020b00720c */ /* 0x000fe20003f04070 */
[----:B------:R-:W-:Y:S02]  /*0510*/  @!P3 IMAD.IADD R9, R9, 0x1, -R11 ;  /* 0x000000010909b824 */ /* 0x000fe400078e0a0b */
[----:B------:R-:W-:-:S03]  /*0520*/  @!P3 VIADD R8, R8, 0x1 ;  /* 0x000000010808b836 */ /* 0x000fc60000000000 */
[----:B------:R-:W-:Y:S02]  /*0530*/  ISETP.GE.U32.AND P1, PT, R9, R11, PT ;  /* 0x0000000b0900720c */ /* 0x000fe40003f26070 */
[----:B--2---:R-:W-:-:S05]  /*0540*/  SHF.R.U32.HI R10, RZ, 0x3, R7 ;  /* 0x00000003ff0a7819 */ /* 0x004fca0000011607 */
[----:B------:R-:W-:Y:S01]  /*0550*/  @!P0 IMAD.IADD R2, R2, 0x1, -R11 ;  /* 0x0000000102028824 */ /* 0x000fe200078e0a0b */
[----:B------:R-:W-:Y:S01]  /*0560*/  ISETP.NE.AND P0, PT, R6, RZ, PT ;  /* 0x000000ff0600720c */ /* 0x000fe20003f05270 */
[----:B---3--:R-:W-:Y:S01]  /*0570*/  IMAD.MOV R11, RZ, RZ, -R3 ;  /* 0x000000ffff0b7224 */ /* 0x008fe200078e0a03 */
[----:B------:R-:W-:Y:S01]  /*0580*/  SGXT.U32 R10, R10, 0x5 ;  /* 0x000000050a0a781a */ /* 0x000fe20000000000 */
[----:B------:R-:W-:Y:S01]  /*0590*/  @!P2 IMAD.MOV R2, RZ, RZ, -R2 ;  /* 0x000000ffff02a224 */ /* 0x000fe200078e0a02 */
[--C-:B------:R-:W-:Y:S01]  /*05a0*/  SHF.R.U32.HI R99, RZ, 0x4, R7.reuse ;  /* 0x00000004ff637819 */ /* 0x100fe20000011607 */
[----:B------:R-:W-:Y:S01]  /*05b0*/  @P1 VIADD R8, R8, 0x1 ;  /* 0x0000000108081836 */ /* 0x000fe20000000000 */
[--C-:B------:R-:W-:Y:S01]  /*05c0*/  SHF.R.U32.HI R98, RZ, 0x5, R7.reuse ;  /* 0x00000005ff627819 */ /* 0x100fe20000011607 */
[----:B------:R-:W-:Y:S01]  /*05d0*/  IMAD R11, R11, R20, RZ ;  /* 0x000000140b0b7224 */ /* 0x000fe200078e02ff */
[----:B------:R-:W-:Y:S01]  /*05e0*/  SEL R9, R5, R2, !P0 ;  /* 0x0000000205097207 */ /* 0x000fe20004000000 */
[----:B------:R-:W-:Y:S01]  /*05f0*/  @!P4 IMAD.MOV R8, RZ, RZ, -R8 ;  /* 0x000000ffff08c224 */ /* 0x000fe200078e0a08 */
[----:B------:R-:W-:-:S02]  /*0600*/  SHF.R.U32.HI R2, RZ, 0x4, R7 ;  /* 0x00000004ff027819 */ /* 0x000fc40000011607 */
[----:B------:R-:W-:Y:S01]  /*0610*/  SGXT.U32 R99, R99, 0x1 ;  /* 0x000000016363781a */ /* 0x000fe20000000000 */
[----:B------:R-:W-:Y:S01]  /*0620*/  IMAD.IADD R4, R4, 0x1, R9 ;  /* 0x0000000104047824 */ /* 0x000fe200078e0209 */
[----:B------:R-:W-:Y:S01]  /*0630*/  SGXT.U32 R9, R2, 0x4 ;  /* 0x000000040209781a */ /* 0x000fe20000000000 */
[----:B------:R-:W-:Y:S01]  /*0640*/  IMAD.MOV.U32 R2, RZ, RZ, RZ ;  /* 0x000000ffff027224 */ /* 0x000fe200078e00ff */
[----:B------:R-:W-:Y:S01]  /*0650*/  SEL R5, R5, R8, !P0 ;  /* 0x0000000805057207 */ /* 0x000fe20004000000 */
[----:B------:R-:W-:Y:S01]  /*0660*/  IMAD.SHL.U32 R4, R4, 0x80, RZ ;  /* 0x0000008004047824 */ /* 0x000fe200078e00ff */
[----:B------:R-:W-:Y:S01]  /*0670*/  LOP3.LUT R111, R98, 0x7fffffc, RZ, 0xc0, !PT ;  /* 0x07fffffc626f7812 */ /* 0x000fe200078ec0ff */
[----:B------:R-:W-:-:S03]  /*0680*/  IMAD.HI.U32 R2, R3, R11, R2 ;  /* 0x0000000b03027227 */ /* 0x000fc600078e0002 */
[C---:B------:R-:W-:Y:S01]  /*0690*/  LOP3.LUT R6, R4.reuse, R10, RZ, 0xfc, !PT ;  /* 0x0000000a04067212 */ /* 0x040fe200078efcff */
[----:B------:R-:W-:Y:S01]  /*06a0*/  IMAD.SHL.U32 R5, R5, 0x80, RZ ;  /* 0x0000008005057824 */ /* 0x000fe200078e00ff */
[----:B------:R-:W-:Y:S02]  /*06b0*/  LOP3.LUT R3, R4, R9, RZ, 0xfc, !PT ;  /* 0x0000000904037212 */ /* 0x000fe400078efcff */
[----:B------:R-:W-:Y:S02]  /*06c0*/  IABS R11, R6 ;  /* 0x00000006000b7213 */ /* 0x000fe40000000000 */
[----:B------:R-:W-:Y:S02]  /*06d0*/  LOP3.LUT R8, R4, 0x20, R10, 0xfe, !PT ;  /* 0x0000002004087812 */ /* 0x000fe400078efe0a */
[----:B------:R-:W-:Y:S02]  /*06e0*/  LOP3.LUT R12, R4, 0x40, R10, 0xfe, !PT ;  /* 0x00000040040c7812 */ /* 0x000fe400078efe0a */
[----:B------:R-:W-:Y:S01]  /*06f0*/  LOP3.LUT R22, R4, 0x60, R10, 0xfe, !PT ;  /* 0x0000006004167812 */ /* 0x000fe200078efe0a */
[----:B------:R-:W-:Y:S01]  /*0700*/  IMAD.HI.U32 R4, R2, R11, RZ ;  /* 0x0000000b02047227 */ /* 0x000fe200078e00ff */
[----:B------:R-:W-:-:S02]  /*0710*/  IABS R13, R8 ;  /* 0x00000008000d7213 */ /* 0x000fc40000000000 */
[----:B------:R-:W-:Y:S01]  /*0720*/  IABS R15, R12 ;  /* 0x0000000c000f7213 */ /* 0x000fe20000000000 */
[----:B------:R-:W-:Y:S01]  /*0730*/  IMAD.MOV R9, RZ, RZ, -R4 ;  /* 0x000000ffff097224 */ /* 0x000fe200078e0a04 */
[----:B------:R-:W-:Y:S02]  /*0740*/  IABS R17, R22 ;  /* 0x0000001600117213 */ /* 0x000fe40000000000 */
[----:B------:R-:W-:Y:S01]  /*0750*/  ISETP.GE.AND P0, PT, R6, RZ, PT ;  /* 0x000000ff0600720c */ /* 0x000fe20003f06270 */
[----:B------:R-:W-:Y:S01]  /*0760*/  IMAD R11, R20, R9, R11 ;  /* 0x00000009140b7224 */ /* 0x000fe200078e020b */
[----:B------:R-:W-:Y:S01]  /*0770*/  ISETP.GE.AND P2, PT, R8, RZ, PT ;  /* 0x000000ff0800720c */ /* 0x000fe20003f46270 */
[----:B------:R-:W-:Y:S01]  /*0780*/  IMAD.HI.U32 R6, R2, R13, RZ ;  /* 0x0000000d02067227 */ /* 0x000fe200078e00ff */
[----:B------:R-:W-:Y:S02]  /*0790*/  ISETP.GE.AND P1, PT, R12, RZ, PT ;  /* 0x000000ff0c00720c */ /* 0x000fe40003f26270 */
[----:B------:R-:W-:Y:S01]  /*07a0*/  ISETP.GT.U32.AND P6, PT, R20, R11, PT ;  /* 0x0000000b1400720c */ /* 0x000fe20003fc4070 */
[----:B------:R-:W-:Y:S01]  /*07b0*/  IMAD.HI.U32 R8, R2, R15, RZ ;  /* 0x0000000f02087227 */ /* 0x000fe200078e00ff */
[----:B------:R-:W-:-:S02]  /*07c0*/  LOP3.LUT R25, R5, 0x40, R10, 0xfe, !PT ;  /* 0x0000004005197812 */ /* 0x000fc400078efe0a */
[----:B------:R-:W-:Y:S01]  /*07d0*/  LOP3.LUT R26, R5, 0x20, R10, 0xfe, !PT ;  /* 0x00000020051a7812 */ /* 0x000fe200078efe0a */
[----:B------:R-:W-:Y:S01]  /*07e0*/  IMAD.HI.U32 R4, R2, R17, RZ ;  /* 0x0000001102047227 */ /* 0x000fe200078e00ff */
[----:B------:R-:W-:Y:S02]  /*07f0*/  LOP3.LUT R27, R5, 0x60, R10, 0xfe, !PT ;  /* 0x00000060051b7812 */ /* 0x000fe400078efe0a */
[----:B------:R-:W-:Y:S01]  /*0800*/  LOP3.LUT R24, R5, R10, RZ, 0xfc, !PT ;  /* 0x0000000a05187212 */ /* 0x000fe200078efcff */
[----:B------:R-:W-:Y:S02]  /*0810*/  IMAD.MOV R6, RZ, RZ, -R6 ;  /* 0x000000ffff067224 */ /* 0x000fe400078e0a06 */
[----:B------:R-:W-:Y:S02]  /*0820*/  IMAD.MOV R8, RZ, RZ, -R8 ;  /* 0x000000ffff087224 */ /* 0x000fe400078e0a08 */
[----:B------:R-:W-:Y:S01]  /*0830*/  IMAD.MOV R12, RZ, RZ, -R4 ;  /* 0x000000ffff0c7224 */ /* 0x000fe200078e0a04 */
[----:B------:R-:W-:Y:S01]  /*0840*/  LOP3.LUT R4, R10, 0x20, RZ, 0xfc, !PT ;  /* 0x000000200a047812 */ /* 0x000fe200078efcff */
[----:B------:R-:W-:Y:S01]  /*0850*/  IMAD R13, R20, R6, R13 ;  /* 0x00000006140d7224 */ /* 0x000fe200078e020d */
[----:B------:R-:W-:Y:S01]  /*0860*/  LOP3.LUT R6, R10, 0x40, RZ, 0xfc, !PT ;  /* 0x000000400a067812 */ /* 0x000fe200078efcff */
[----:B------:R-:W-:Y:S01]  /*0870*/  IMAD R14, R20, R8, R15 ;  /* 0x00000008140e7224 */ /* 0x000fe200078e020f */
[----:B------:R-:W-:Y:S01]  /*0880*/  LOP3.LUT R8, R10, 0x60, RZ, 0xfc, !PT ;  /* 0x000000600a087812 */ /* 0x000fe200078efcff */
[C---:B------:R-:W-:Y:S01]  /*0890*/  IMAD R15, R20.reuse, R12, R17 ;  /* 0x0000000c140f7224 */ /* 0x040fe200078e0211 */
[C---:B------:R-:W-:Y:S01]  /*08a0*/  ISETP.GT.U32.AND P3, PT, R20.reuse, R13, PT ;  /* 0x0000000d1400720c */ /* 0x040fe20003f64070 */
[----:B------:R-:W-:Y:S01]  /*08b0*/  @!P6 IMAD.IADD R11, R11, 0x1, -R20 ;  /* 0x000000010b0be824 */ /* 0x000fe200078e0a14 */
[C---:B------:R-:W-:Y:S01]  /*08c0*/  ISETP.GT.U32.AND P4, PT, R20.reuse, R14, PT ;  /* 0x0000000e1400720c */ /* 0x040fe20003f84070 */
[----:B------:R-:W-:Y:S01]  /*08d0*/  IMAD.HI R16, R25, 0x2aaaaaab, RZ ;  /* 0x2aaaaaab19107827 */ /* 0x000fe200078e02ff */
[----:B------:R-:W-:-:S02]  /*08e0*/  ISETP.GT.U32.AND P5, PT, R20, R15, PT ;  /* 0x0000000f1400720c */ /* 0x000fc40003fa4070 */
[----:B------:R-:W-:Y:S01]  /*08f0*/  ISETP.GT.U32.AND P6, PT, R20, R11, PT ;  /* 0x0000000b1400720c */ /* 0x000fe20003fc4070 */
[----:B------:R-:W-:Y:S01]  /*0900*/  IMAD.HI R12, R26, 0x2aaaaaab, RZ ;  /* 0x2aaaaaab1a0c7827 */ /* 0x000fe200078e02ff */
[----:B------:R-:W-:-:S03]  /*0910*/  SHF.R.U32.HI R21, RZ, 0x1f, R16 ;  /* 0x0000001fff157819 */ /* 0x000fc60000011610 */
[----:B------:R-:W-:Y:S01]  /*0920*/  IMAD.HI R18, R27, 0x2aaaaaab, RZ ;  /* 0x2aaaaaab1b127827 */ /* 0x000fe200078e02ff */
[----:B------:R-:W-:Y:S02]  /*0930*/  SHF.R.U32.HI R19, RZ, 0x1f, R12 ;  /* 0x0000001fff137819 */ /* 0x000fe4000001160c */
[----:B------:R-:W-:Y:S01]  /*0940*/  LEA.HI R16, R16, R21, RZ, 0x17 ;  /* 0x0000001510107211 */ /* 0x000fe200078fb8ff */
[----:B------:R-:W-:Y:S01]  /*0950*/  @!P3 IMAD.IADD R13, R13, 0x1, -R20 ;  /* 0x000000010d0db824 */ /* 0x000fe200078e0a14 */
[----:B------:R-:W-:Y:S01]  /*0960*/  SHF.R.U32.HI R23, RZ, 0x1f, R18 ;  /* 0x0000001fff177819 */ /* 0x000fe20000011612 */
[--C-:B------:R-:W-:Y:S01]  /*0970*/  @!P4 IMAD.IADD R14, R14, 0x1, -R20.reuse ;  /* 0x000000010e0ec824 */ /* 0x100fe200078e0a14 */
[----:B------:R-:W-:Y:S01]  /*0980*/  LEA.HI R19, R12, R19, RZ, 0x17 ;  /* 0x000000130c137211 */ /* 0x000fe200078fb8ff */
[----:B------:R-:W-:Y:S01]  /*0990*/  IMAD.SHL.U32 R2, R7, 0x8, RZ ;  /* 0x0000000807027824 */ /* 0x000fe200078e00ff */
[----:B------:R-:W-:Y:S01]  /*09a0*/  LEA.HI R18, R18, R23, RZ, 0x17 ;  /* 0x0000001712127211 */ /* 0x000fe200078fb8ff */
[--C-:B------:R-:W-:Y:S01]  /*09b0*/  @!P5 IMAD.IADD R15, R15, 0x1, -R20.reuse ;  /* 0x000000010f0fd824 */ /* 0x100fe200078e0a14 */
[C---:B------:R-:W-:Y:S01]  /*09c0*/  ISETP.GT.U32.AND P5, PT, R20.reuse, R13, PT ;  /* 0x0000000d1400720c */ /* 0x040fe20003fa4070 */
[----:B------:R-:W-:Y:S01]  /*09d0*/  @!P6 IMAD.IADD R11, R11, 0x1, -R20 ;  /* 0x000000010b0be824 */ /* 0x000fe200078e0a14 */
[----:B------:R-:W-:Y:S01]  /*09e0*/  ISETP.GT.U32.AND P4, PT, R20, R14, PT ;  /* 0x0000000e1400720c */ /* 0x000fe20003f84070 */
[----:B------:R-:W-:Y:S01]  /*09f0*/  IMAD R23, R16, -0xc00, R25 ;  /* 0xfffff40010177824 */ /* 0x000fe200078e0219 */
[----:B------:R-:W-:Y:S01]  /*0a00*/  LOP3.LUT R9, R2, 0x38, R7, 0x48, !PT ;  /* 0x0000003802097812 */ /* 0x000fe200078e4807 */
[----:B------:R-:W-:Y:S01]  /*0a10*/  IMAD R21, R19, -0xc00, R26 ;  /* 0xfffff40013157824 */ /* 0x000fe200078e021a */
[----:B------:R-:W-:Y:S01]  /*0a20*/  ISETP.GT.U32.AND P3, PT, R20, R15, PT ;  /* 0x0000000f1400720c */ /* 0x000fe20003f64070 */
[----:B------:R-:W-:Y:S01]  /*0a30*/  IMAD R25, R18, -0xc00, R27 ;  /* 0xfffff40012197824 */ /* 0x000fe200078e021b */
[----:B------:R-:W-:Y:S01]  /*0a40*/  ISETP.GE.AND P6, PT, R22, RZ, PT ;  /* 0x000000ff1600720c */ /* 0x000fe20003fc6270 */
[--C-:B------:R-:W-:Y:S01]  /*0a50*/  IMAD R4, R4, 0x40, R9.reuse ;  /* 0x0000004004047824 */ /* 0x100fe200078e0209 */
[----:B------:R-:W2:Y:S01]  /*0a60*/  LDC.64 R18, c[0x0][0x210] ;  /* 0x00008400ff127b82 */ /* 0x000ea20000000a00 */
[--C-:B------:R-:W-:Y:S01]  /*0a70*/  IMAD R6, R6, 0x40, R9.reuse ;  /* 0x0000004006067824 */ /* 0x100fe200078e0209 */
[----:B------:R-:W-:Y:S01]  /*0a80*/  LOP3.LUT R12, RZ, R0, RZ, 0x33, !PT ;  /* 0x00000000ff0c7212 */ /* 0x000fe200078e33ff */
[----:B------:R-:W-:-:S02]  /*0a90*/  IMAD R8, R8, 0x40, R9 ;  /* 0x0000004008087824 */ /* 0x000fc400078e0209 */
[----:B------:R-:W-:Y:S02]  /*0aa0*/  IMAD R9, R10, 0x40, R9 ;  /* 0x000000400a097824 */ /* 0x000fe400078e0209 */
[----:B------:R-:W-:-:S04]  /*0ab0*/  IMAD.HI R10, R24, 0x2aaaaaab, RZ ;  /* 0x2aaaaaab180a7827 */ /* 0x000fc800078e02ff */
[----:B------:R-:W-:Y:S01]  /*0ac0*/  @!P5 IMAD.IADD R13, R13, 0x1, -R20 ;  /* 0x000000010d0dd824 */ /* 0x000fe200078e0a14 */
[----:B------:R-:W-:Y:S01]  /*0ad0*/  SHF.R.U32.HI R17, RZ, 0x1f, R10 ;  /* 0x0000001fff117819 */ /* 0x000fe2000001160a */
[--C-:B------:R-:W-:Y:S02]  /*0ae0*/  @!P4 IMAD.IADD R14, R14, 0x1, -R20.reuse ;  /* 0x000000010e0ec824 */ /* 0x100fe400078e0a14 */
[----:B------:R-:W-:Y:S01]  /*0af0*/  @!P3 IMAD.IADD R15, R15, 0x1, -R20 ;  /* 0x000000010f0fb824 */ /* 0x000fe200078e0a14 */
[----:B------:R-:W-:Y:S01]  /*0b00*/  LEA.HI R17, R10, R17, RZ, 0x17 ;  /* 0x000000110a117211 */ /* 0x000fe200078fb8ff */
[----:B------:R-:W-:Y:S01]  /*0b10*/  @!P0 IMAD.MOV R11, RZ, RZ, -R11 ;  /* 0x000000ffff0b8224 */ /* 0x000fe200078e0a0b */
[----:B------:R-:W-:Y:S01]  /*0b20*/  ISETP.NE.AND P3, PT, R0, RZ, PT ;  /* 0x000000ff0000720c */ /* 0x000fe20003f65270 */
[----:B------:R-:W-:Y:S01]  /*0b30*/  @!P2 IMAD.MOV R13, RZ, RZ, -R13 ;  /* 0x000000ffff0da224 */ /* 0x000fe200078e0a0d */
[----:B------:R-:W-:Y:S01]  /*0b40*/  LOP3.LUT R10, R2, 0x38, RZ, 0xc0, !PT ;  /* 0x00000038020a7812 */ /* 0x000fe200078ec0ff */
[----:B------:R-:W-:Y:S01]  /*0b50*/  @!P1 IMAD.MOV R14, RZ, RZ, -R14 ;  /* 0x000000ffff0e9224 */ /* 0x000fe200078e0a0e */
[C---:B------:R-:W-:Y:S01]  /*0b60*/  SEL R11, R12.reuse, R11, !P3 ;  /* 0x0000000b0c0b7207 */ /* 0x040fe20005800000 */
[----:B------:R-:W-:Y:S01]  /*0b70*/  @!P6 IMAD.MOV R15, RZ, RZ, -R15 ;  /* 0x000000ffff0fe224 */ /* 0x000fe200078e0a0f */
[C---:B------:R-:W-:Y:S01]  /*0b80*/  SEL R35, R12.reuse, R13, !P3 ;  /* 0x0000000d0c237207 */ /* 0x040fe20005800000 */
[----:B------:R-:W-:Y:S01]  /*0b90*/  IMAD R17, R17, -0xc00, R24 ;  /* 0xfffff40011117824 */ /* 0x000fe200078e0218 */
[C---:B------:R-:W-:Y:S01]  /*0ba0*/  SEL R37, R12.reuse, R14, !P3 ;  /* 0x0000000e0c257207 */ /* 0x040fe20005800000 */
[--C-:B------:R-:W-:Y:S01]  /*0bb0*/  IMAD R13, R11, 0xc00, R10.reuse ;  /* 0x00000c000b0d7824 */ /* 0x100fe200078e020a */
[----:B------:R-:W-:Y:S01]  /*0bc0*/  SEL R15, R12, R15, !P3 ;  /* 0x0000000f0c0f7207 */ /* 0x000fe20005800000 */
[----:B------:R-:W-:-:S02]  /*0bd0*/  IMAD R27, R17, 0xc00, R10 ;  /* 0x00000c00111b7824 */ /* 0x000fc400078e020a */
[--C-:B------:R-:W-:Y:S02]  /*0be0*/  IMAD R29, R21, 0xc00, R10.reuse ;  /* 0x00000c00151d7824 */ /* 0x100fe400078e020a */
[--C-:B------:R-:W-:Y:S01]  /*0bf0*/  IMAD R11, R35, 0xc00, R10.reuse ;  /* 0x00000c00230b7824 */ /* 0x100fe200078e020a */
[----:B------:R-:W-:Y:S01]  /*0c00*/  LEA R35, R8, UR14, 0x1 ;  /* 0x0000000e08237c11 */ /* 0x000fe2000f8e08ff */
[--C-:B------:R-:W-:Y:S01]  /*0c10*/  IMAD R17, R37, 0xc00, R10.reuse ;  /* 0x00000c0025117824 */ /* 0x100fe200078e020a */
[----:B------:R-:W-:Y:S01]  /*0c20*/  CS2R R36, SRZ ;  /* 0x0000000000247805 */ /* 0x000fe2000001ff00 */
[--C-:B------:R-:W-:Y:S02]  /*0c30*/  IMAD R21, R15, 0xc00, R10.reuse ;  /* 0x00000c000f157824 */ /* 0x100fe400078e020a */
[--C-:B------:R-:W-:Y:S02]  /*0c40*/  IMAD R31, R23, 0xc00, R10.reuse ;  /* 0x00000c00171f7824 */ /* 0x100fe400078e020a */
[----:B------:R-:W-:-:S02]  /*0c50*/  IMAD R25, R25, 0xc00, R10 ;  /* 0x00000c0019197824 */ /* 0x000fc400078e020a */
[----:B--2---:R-:W-:-:S04]  /*0c60*/  IMAD.WIDE R12, R13, 0x2, R18 ;  /* 0x000000020d0c7825 */ /* 0x004fc800078e0212 */
[----:B------:R-:W-:Y:S01]  /*0c70*/  IMAD.WIDE R14, R11, 0x2, R18 ;  /* 0x000000020b0e7825 */ /* 0x000fe200078e0212 */
[----:B------:R-:W-:-:S03]  /*0c80*/  IADD3 R102, P0, R12, 0x200, RZ ;  /* 0x000002000c667810 */ /* 0x000fc60007f1e0ff */
[----:B------:R-:W-:Y:S01]  /*0c90*/  IMAD.WIDE R16, R17, 0x2, R18 ;  /* 0x0000000211107825 */ /* 0x000fe200078e0212 */
[----:B------:R-:W-:-:S03]  /*0ca0*/  IADD3 R10, P1, R14, 0x200, RZ ;  /* 0x000002000e0a7810 */ /* 0x000fc60007f3e0ff */
[----:B------:R-:W-:-:S04]  /*0cb0*/  IMAD.WIDE R18, R21, 0x2, R18 ;  /* 0x0000000215127825 */ /* 0x000fc800078e0212 */
[----:B-1---5:R-:W-:Y:S01]  /*0cc0*/  IMAD.WIDE R20, R27, 0x2, R32 ;  /* 0x000000021b147825 */ /* 0x022fe200078e0220 */
[----:B------:R-:W-:-:S03]  /*0cd0*/  LEA R27, R4, UR14, 0x1 ;  /* 0x0000000e041b7c11 */ /* 0x000fc6000f8e08ff */
[----:B------:R-:W-:Y:S01]  /*0ce0*/  IMAD.WIDE R22, R29, 0x2, R32 ;  /* 0x000000021d167825 */ /* 0x000fe200078e0220 */
[----:B------:R-:W-:-:S03]  /*0cf0*/  LEA R29, R6, UR14, 0x1 ;  /* 0x0000000e061d7c11 */ /* 0x000fc6000f8e08ff */
[----:B------:R-:W-:Y:S01]  /*0d00*/  IMAD.WIDE R30, R31, 0x2, R32 ;  /* 0x000000021f1e7825 */ /* 0x000fe200078e0220 */
[----:B------:R-:W-:-:S03]  /*0d10*/  IADD3 R96, P2, R22, 0x200, RZ ;  /* 0x0000020016607810 */ /* 0x000fc60007f5e0ff */
[----:B------:R-:W-:Y:S01]  /*0d20*/  IMAD.WIDE R32, R25, 0x2, R32 ;  /* 0x0000000219207825 */ /* 0x000fe200078e0220 */
[----:B------:R-:W-:-:S03]  /*0d30*/  LEA R25, R9, UR14, 0x1 ;  /* 0x0000000e09197c11 */ /* 0x000fc6000f8e08ff */
[----:B------:R-:W-:Y:S01]  /*0d40*/  IMAD.X R11, RZ, RZ, R13, P0 ;  /* 0x000000ffff0b7224 */ /* 0x000fe200000e060d */
[----:B------:R-:W-:Y:S01]  /*0d50*/  IADD3 R88, P0, R16, 0x200, RZ ;  /* 0x0000020010587810 */ /* 0x000fe20007f1e0ff */
[----:B------:R-:W-:Y:S01]  /*0d60*/  @!PT LDS RZ, [RZ] ;  /* 0x00000000fffff984 */ /* 0x000fe20000000800 */
[----:B------:R-:W-:Y:S01]  /*0d70*/  @!PT LDS RZ, [RZ] ;  /* 0x00000000fffff984 */ /* 0x000fe20000000800 */
[----:B------:R-:W-:Y:S01]  /*0d80*/  @!PT LDS RZ, [RZ] ;  /* 0x00000000fffff984 */ /* 0x000fe20000000800 */
[----:B------:R-:W-:Y:S01]  /*0d90*/  LDGSTS.E.BYPASS.128 [R25], desc[UR18][R12.64] ;  /* 0x000000000c197fae */ /* 0x000fe2000b901c52 */
[----:B------:R-:W-:Y:S01]  /*0da0*/  IMAD.X R89, RZ, RZ, R15, P1 ;  /* 0x000000ffff597224 */ /* 0x000fe200008e060f */
[----:B------:R-:W-:Y:S01]  /*0db0*/  IADD3 R91, P1, R18, 0x200, RZ ;  /* 0x00000200125b7810 */ /* 0x000fe20007f3e0ff */
[----:B------:R-:W-:Y:S01]  /*0dc0*/  IMAD.X R110, RZ, RZ, R23, P2 ;  /* 0x000000ffff6e7224 */ /* 0x000fe200010e0617 */
[----:B------:R-:W-:Y:S01]  /*0dd0*/  LDGSTS.E.BYPASS.128 [R27], desc[UR18][R14.64] ;  /* 0x000000000e1b7fae */ /* 0x000fe2000b901c52 */
[----:B------:R-:W-:Y:S01]  /*0de0*/  IMAD.X R90, RZ, RZ, R17, P0 ;  /* 0x000000ffff5a7224 */ /* 0x000fe200000e0611 */
[----:B------:R-:W-:Y:S01]  /*0df0*/  IADD3 R95, P0, R20, 0x200, RZ ;  /* 0x00000200145f7810 */ /* 0x000fe20007f1e0ff */
[----:B------:R-:W-:Y:S01]  /*0e00*/  IMAD.X R94, RZ, RZ, R19, P1 ;  /* 0x000000ffff5e7224 */ /* 0x000fe200008e0613 */
[----:B------:R-:W-:Y:S01]  /*0e10*/  LDGSTS.E.BYPASS.128 [R29], desc[UR18][R16.64] ;  /* 0x00000000101d7fae */ /* 0x000fe2000b901c52 */
[----:B------:R-:W-:-:S02]  /*0e20*/  IADD3 R108, P1, R30, 0x200, RZ ;  /* 0x000002001e6c7810 */ /* 0x000fc40007f3e0ff */
[----:B------:R-:W-:Y:S01]  /*0e30*/  IMAD.X R97, RZ, RZ, R21, P0 ;  /* 0x000000ffff617224 */ /* 0x000fe200000e0615 */
[----:B------:R-:W-:Y:S01]  /*0e40*/  LDGSTS.E.BYPASS.128 [R35], desc[UR18][R18.64] ;  /* 0x0000000012237fae */ /* 0x000fe2000b901c52 */
[----:B------:R-:W-:Y:S01]  /*0e50*/  IADD3 R104, P0, R32, 0x200, RZ ;  /* 0x0000020020687810 */ /* 0x000fe20007f1e0ff */
[----:B------:R-:W-:Y:S02]  /*0e60*/  IMAD.X R109, RZ, RZ, R31, P1 ;  /* 0x000000ffff6d7224 */ /* 0x000fe400008e061f */
[----:B------:R-:W0:Y:S02]  /*0e70*/  LDGDEPBAR ;  /* 0x00000000000079af */ /* 0x000e240000000000 */
[----:B------:R-:W-:Y:S02]  /*0e80*/  IMAD.X R106, RZ, RZ, R33, P0 ;  /* 0x000000ffff6a7224 */ /* 0x000fe400000e0621 */
[----:B------:R-:W-:Y:S04]  /*0e90*/  LDGSTS.E.BYPASS.128 [R25+0x14000], desc[UR18][R20.64] ;  /* 0x1400000014197fae */ /* 0x000fe8000b901c52 */
[----:B------:R-:W-:Y:S04]  /*0ea0*/  LDGSTS.E.BYPASS.128 [R27+0x14000], desc[UR18][R22.64] ;  /* 0x14000000161b7fae */ /* 0x000fe8000b901c52 */
[----:B------:R-:W-:Y:S04]  /*0eb0*/  LDGSTS.E.BYPASS.128 [R29+0x14000], desc[UR18][R30.64] ;  /* 0x140000001e1d7fae */ /* 0x000fe8000b901c52 */
[----:B------:R-:W-:Y:S04]  /*0ec0*/  LDGSTS.E.BYPASS.128 [R35+0x14000], desc[UR18][R32.64] ;  /* 0x1400000020237fae */ /* 0x000fe8000b901c52 */
[----:B------:R-:W0:Y:S01]  /*0ed0*/  LDGDEPBAR ;  /* 0x00000000000079af */ /* 0x000e220000000000 */
[----:B------:R-:W-:Y:S06]  /*0ee0*/  BAR.SYNC.DEFER_BLOCKING 0x0 ;  /* 0x0000000000007b1d */ /* 0x000fec0000010000 */
[----:B------:R-:W-:Y:S01]  /*0ef0*/  @!PT LDS RZ, [RZ] ;  /* 0x00000000fffff984 */ /* 0x000fe20000000800 */
[----:B------:R-:W-:Y:S01]  /*0f00*/  @!PT LDS RZ, [RZ] ;  /* 0x00000000fffff984 */ /* 0x000fe20000000800 */
[----:B------:R-:W-:Y:S01]  /*0f10*/  @!PT LDS RZ, [RZ] ;  /* 0x00000000fffff984 */ /* 0x000fe20000000800 */
[----:B------:R-:W-:Y:S04]  /*0f20*/  LDGSTS.E.BYPASS.128 [R25+0x4000], desc[UR18][R12.64+0x80] ;  /* 0x040000800c197fae */ /* 0x000fe8000b901c52 */
[----:B------:R-:W-:Y:S04]  /*0f30*/  LDGSTS.E.BYPASS.128 [R27+0x4000], desc[UR18][R14.64+0x80] ;  /* 0x040000800e1b7fae */ /* 0x000fe8000b901c52 */
[----:B------:R-:W-:Y:S04]  /*0f40*/  LDGSTS.E.BYPASS.128 [R29+0x4000], desc[UR18][R16.64+0x80] ;  /* 0x04000080101d7fae */ /* 0x000fe8000b901c52 */
[----:B------:R-:W-:Y:S04]  /*0f50*/  LDGSTS.E.BYPASS.128 [R35+0x4000], desc[UR18][R18.64+0x80] ;  /* 0x0400008012237fae */ /* 0x000fe8000b901c52 */
[----:B------:R-:W0:Y:S04]  /*0f60*/  LDGDEPBAR ;  /* 0x00000000000079af */ /* 0x000e280000000000 */
        /* <DEDUP_REMOVED lines=23> */
[----:B------:R1:W-:Y:S04]  /*10e0*/  LDGSTS.E.BYPASS.128 [R25+0xc000], desc[UR18][R12.64+0x180] ;  /* 0x0c0001800c197fae */ /* 0x0003e8000b901c52 */
[----:B------:R-:W-:Y:S04]  /*10f0*/  LDGSTS.E.BYPASS.128 [R27+0xc000], desc[UR18][R14.64+0x180] ;  /* 0x0c0001800e1b7fae */ /* 0x000fe8000b901c52 */
[----:B------:R-:W-:Y:S04]  /*1100*/  LDGSTS.E.BYPASS.128 [R29+0xc000], desc[UR18][R16.64+0x180] ;  /* 0x0c000180101d7fae */ /* 0x000fe8000b901c52 */
[----:B------:R-:W-:Y:S01]  /*1110*/  LDGSTS.E.BYPASS.128 [R35+0xc000], desc[UR18][R18.64+0x180] ;  /* 0x0c00018012237fae */ /* 0x000fe2000b901c52 */
[----:B-1----:R-:W-:-:S03]  /*1120*/  IMAD.MOV.U32 R12, RZ, RZ, -0x40 ;  /* 0xffffffc0ff0c7424 */ /* 0x002fc600078e00ff */
[----:B------:R-:W0:Y:S04]  /*1130*/  LDGDEPBAR ;  /* 0x00000000000079af */ /* 0x000e280000000000 */
[----:B------:R1:W-:Y:S04]  /*1140*/  LDGSTS.E.BYPASS.128 [R25+0x20000], desc[UR18][R20.64+0x180] ;  /* 0x2000018014197fae */ /* 0x0003e8000b901c52 */
[----:B------:R2:W-:Y:S04]  /*1150*/  LDGSTS.E.BYPASS.128 [R27+0x20000], desc[UR18][R22.64+0x180] ;  /* 0x20000180161b7fae */ /* 0x0005e8000b901c52 */
[----:B------:R3:W-:Y:S04]  /*1160*/  LDGSTS.E.BYPASS.128 [R29+0x20000], desc[UR18][R30.64+0x180] ;  /* 0x200001801e1d7fae */ /* 0x0007e8000b901c52 */
[----:B------:R4:W-:Y:S01]  /*1170*/  LDGSTS.E.BYPASS.128 [R35+0x20000], desc[UR18][R32.64+0x180] ;  /* 0x2000018020237fae */ /* 0x0009e2000b901c52 */
[----:B-1----:R-:W-:-:S03]  /*1180*/  CS2R R24, SRZ ;  /* 0x0000000000187805 */ /* 0x002fc6000001ff00 */
[----:B------:R-:W0:Y:S01]  /*1190*/  LDGDEPBAR ;  /* 0x00000000000079af */ /* 0x000e220000000000 */
[----:B--2---:R-:W-:Y:S02]  /*11a0*/  CS2R R26, SRZ ;  /* 0x00000000001a7805 */ /* 0x004fe4000001ff00 */
[----:B---3--:R-:W-:Y:S02]  /*11b0*/  CS2R R28, SRZ ;  /* 0x00000000001c7805 */ /* 0x008fe4000001ff00 */
[----:B------:R-:W-:Y:S02]  /*11c0*/  CS2R R30, SRZ ;  /* 0x00000000001e7805 */ /* 0x000fe4000001ff00 */
[----:B----4-:R-:W-:Y:S02]  /*11d0*/  CS2R R32, SRZ ;  /* 0x0000000000207805 */ /* 0x010fe4000001ff00 */
[----:B------:R-:W-:-:S07]  /*11e0*/  CS2R R34, SRZ ;  /* 0x0000000000227805 */ /* 0x000fce000001ff00 */
.L_x_0:
[----:B------:R-:W1:Y:S01]  /*11f0*/  SHFL.IDX PT, R13, R111, RZ, 0x1f ;  /* 0x00001fff6f0d7589 */ /* 0x000e6200000e0000 */
[----:B------:R-:W-:Y:S01]  /*1200*/  UIADD3 UR16, UR16, 0x1, URZ ;  /* 0x0000000110107890 */ /* 0x000fe2000fffe03f */
[----:B------:R-:W-:-:S04]  /*1210*/  DEPBAR.LE SB0, 0x6 ;  /* 0x000081800000791a */ /* 0x000fc80000000000 */
[----:B------:R-:W-:Y:S01]  /*1220*/  UISETP.GE.AND UP0, UPT, UR16, 0x5, UPT ;  /* 0x000000051000788c */ /* 0x000fe2000bf06270 */
[----:B------:R-:W-:Y:S01]  /*1230*/  BAR.SYNC.DEFER_BLOCKING 0x0 ;  /* 0x0000000000007b1d */ /* 0x000fe20000010000 */
[----:B------:R-:W-:Y:S01]  /*1240*/  UIADD3 UR15, UR15, 0x1, URZ ;  /* 0x000000010f0f7890 */ /* 0x000fe2000fffe03f */
[----:B------:R-:W-:Y:S01]  /*1250*/  VIADD R100, R12, 0x40 ;  /* 0x000000400c647836 */ /* 0x000fe20000000000 */
[----:B------:R-:W-:Y:S01]  /*1260*/  USEL UR16, UR16, URZ, !UP0 ;  /* 0x0000003f10107287 */ /* 0x000fe2000c000000 */
[----:B------:R-:W-:Y:S02]  /*1270*/  IADD3 R22, P1, R102, UR4, RZ ;  /* 0x0000000466167c10 */ /* 0x000fe4000ff3e0ff */
[----:B------:R-:W-:Y:S01]  /*1280*/  UMOV UR11, 0x40000040 ;  /* 0x40000040000b7882 */ /* 0x000fe20000000000 */
[----:B------:R-:W-:Y:S02]  /*1290*/  ISETP.GE.U32.AND P0, PT, R100, 0xb00, PT ;  /* 0x00000b006400780c */ /* 0x000fe40003f06070 */
[----:B------:R-:W-:-:S02]  /*12a0*/  IADD3.X R23, R11, UR5, RZ, P1, !PT ;  /* 0x000000050b177c10 */ /* 0x000fc40008ffe4ff */
[----:B------:R-:W-:Y:S02]  /*12b0*/  IADD3 R16, P1, R88, UR4, RZ ;  /* 0x0000000458107c10 */ /* 0x000fe4000ff3e0ff */
[----:B------:R-:W-:Y:S02]  /*12c0*/  IADD3 R92, P2, R10, UR4, RZ ;  /* 0x000000040a5c7c10 */ /* 0x000fe4000ff5e0ff */
[----:B------:R-:W-:Y:S02]  /*12d0*/  IADD3.X R17, R90, UR5, RZ, P1, !PT ;  /* 0x000000055a117c10 */ /* 0x000fe40008ffe4ff */
[----:B-1----:R-:W-:Y:S02]  /*12e0*/  R2UR UR6, R13 ;  /* 0x000000000d0672ca */ /* 0x002fe400000e0000 */
[----:B------:R-:W-:Y:S02]  /*12f0*/  IADD3 R12, P1, R91, UR4, RZ ;  /* 0x000000045b0c7c10 */ /* 0x000fe4000ff3e0ff */
[----:B------:R-:W-:-:S02]  /*1300*/  IADD3.X R93, R89, UR5, RZ, P2, !PT ;  /* 0x00000005595d7c10 */ /* 0x000fc400097fe4ff */
[----:B------:R-:W-:Y:S01]  /*1310*/  IADD3 R14, P2, R95, UR4, RZ ;  /* 0x000000045f0e7c10 */ /* 0x000fe2000ff5e0ff */
[----:B------:R-:W-:Y:S01]  /*1320*/  WARPGROUP.ARRIVE ;  /* 0x00000000000079c5 */ /* 0x000fe20000000000 */
[----:B------:R-:W-:Y:S02]  /*1330*/  IADD3 R18, P3, R96, UR4, RZ ;  /* 0x0000000460127c10 */ /* 0x000fe4000ff7e0ff */
[----:B------:R-:W-:Y:S02]  /*1340*/  IADD3.X R13, R94, UR5, RZ, P1, !PT ;  /* 0x000000055e0d7c10 */ /* 0x000fe40008ffe4ff */
[----:B------:R-:W-:Y:S01]  /*1350*/  IADD3 R20, P1, R108, UR4, RZ ;  /* 0x000000046c147c10 */ /* 0x000fe2000ff3e0ff */
[----:B------:R-:W-:Y:S01]  /*1360*/  USHF.L.U32 UR7, UR6, 0x7, URZ ;  /* 0x0000000706077899 */ /* 0x000fe2000800063f */
[----:B------:R-:W-:Y:S01]  /*1370*/  IADD3.X R15, R97, UR5, RZ, P2, !PT ;  /* 0x00000005610f7c10 */ /* 0x000fe200097fe4ff */
[----:B------:R-:W-:Y:S01]  /*1380*/  ULEA UR6, UR16, UR14, 0xe ;  /* 0x0000000e10067291 */ /* 0x000fe2000f8e703f */
[----:B------:R-:W-:Y:S01]  /*1390*/  IADD3.X R19, R110, UR5, RZ, P3, !PT ;  /* 0x000000056e137c10 */ /* 0x000fe20009ffe4ff */
[----:B------:R-:W-:Y:S01]  /*13a0*/  ULOP3.LUT UR7, UR7, 0x380, URZ, 0xc0, !UPT ;  /* 0x0000038007077892 */ /* 0x000fe2000f8ec03f */
[----:B------:R-:W-:Y:S01]  /*13b0*/  IADD3.X R21, R109, UR5, RZ, P1, !PT ;  /* 0x000000056d157c10 */ /* 0x000fe20008ffe4ff */
[----:B------:R-:W-:-:S02]  /*13c0*/  USHF.R.U32.HI UR8, URZ, 0x4, UR6 ;  /* 0x000000043f087899 */ /* 0x000fc40008011606 */
[----:B------:R-:W-:Y:S02]  /*13d0*/  UIADD3 UR6, UR6, 0x14000, URZ ;  /* 0x0001400006067890 */ /* 0x000fe4000fffe03f */
[----:B------:R-:W-:Y:S02]  /*13e0*/  ULOP3.LUT UR8, UR8, 0x3fff, URZ, 0xc0, !UPT ;  /* 0x00003fff08087892 */ /* 0x000fe4000f8ec03f */
[----:B------:R-:W-:Y:S02]  /*13f0*/  USHF.R.U32.HI UR6, URZ, 0x4, UR6 ;  /* 0x000000043f067899 */ /* 0x000fe40008011606 */
[----:B------:R-:W-:Y:S02]  /*1400*/  UIADD3 UR12, UP0, UR7, UR8, URZ ;  /* 0x00000008070c7290 */ /* 0x000fe4000ff1e03f */
[----:B------:R-:W-:Y:S02]  /*1410*/  ULOP3.LUT UR6, UR6, 0x3fff, URZ, 0xc0, !UPT ;  /* 0x00003fff06067892 */ /* 0x000fe4000f8ec03f */
[----:B------:R-:W-:-:S02]  /*1420*/  UIADD3.X UR13, URZ, URZ, URZ, UP0, !UPT ;  /* 0x0000003f3f0d7290 */ /* 0x000fc400087fe43f */
[----:B------:R-:W-:Y:S02]  /*1430*/  ULOP3.LUT UR10, UR6, 0x4000000, URZ, 0xfc, !UPT ;  /* 0x04000000060a7892 */ /* 0x000fe4000f8efc3f */
[----:B------:R-:W-:Y:S02]  /*1440*/  ULOP3.LUT UR8, UR12, 0x4000000, URZ, 0xfc, !UPT ;  /* 0x040000000c087892 */ /* 0x000fe4000f8efc3f */
[----:B------:R-:W-:Y:S01]  /*1450*/  ULOP3.LUT UR9, UR13, 0x40000040, URZ, 0xfc, !UPT ;  /* 0x400000400d097892 */ /* 0x000fe2000f8efc3f */
[----:B------:R-:W-:Y:S01]  /*1460*/  UMOV UR7, URZ ;  /* 0x0000003f00077c82 */ /* 0x000fe20008000000 */
[----:B------:R-:W-:-:S04]  /*1470*/  UISETP.GE.AND UP0, UPT, UR15, 0x5, UPT ;  /* 0x000000050f00788c */ /* 0x000fc8000bf06270 */
[----:B------:R-:W-:-:S03]  /*1480*/  USEL UR15, UR15, URZ, !UP0 ;  /* 0x0000003f0f0f7287 */ /* 0x000fc6000c000000 */
[----:B------:R-:W-:Y:S01]  /*1490*/  HGMMA.64x128x16.F32.BF16 R24, gdesc[UR8], R24 ;  /* 0x01e00000081879f0 */ /* 0x000fe20008701818 */
[----:B------:R-:W-:Y:S01]  /*14a0*/  UMOV UR8, 0x4000002 ;  /* 0x0400000200087882 */ /* 0x000fe20000000000 */
[----:B------:R-:W-:Y:S02]  /*14b0*/  UMOV UR9, 0x40000040 ;  /* 0x4000004000097882 */ /* 0x000fe40000000000 */
[----:B------:R-:W-:Y:S02]  /*14c0*/  UIADD3.64 UR10, UR6, UR8, URZ ;  /* 0x00000008060a7297 */ /* 0x000fe4000fffe03f */
[----:B------:R-:W-:-:S09]  /*14d0*/  UIADD3.64 UR8, UR12, UR8, URZ ;  /* 0x000000080c087297 */ /* 0x000fd2000fffe03f */
        /* <DEDUP_REMOVED lines=9> */
[----:B------:R-:W-:Y:S02]  /*1570*/  UIADD3.64 UR8, UR12, UR8, URZ ;  /* 0x000000080c087297 */ /* 0x000fe4000fffe03f */
[----:B------:R-:W-:-:S06]  /*1580*/  ULEA UR6, UR15, UR14, 0xe ;  /* 0x0000000e0f067291 */ /* 0x000fcc000f8e703f */
[----:B------:R-:W-:Y:S02]  /*1590*/  LEA R101, R9, UR6, 0x1 ;  /* 0x0000000609657c11 */ /* 0x000fe4000f8e08ff */
[----:B------:R-:W-:Y:S02]  /*15a0*/  LEA R103, R4, UR6, 0x1 ;  /* 0x0000000604677c11 */ /* 0x000fe4000f8e08ff */
[----:B------:R-:W-:Y:S02]  /*15b0*/  LEA R105, R6, UR6, 0x1 ;  /* 0x0000000606697c11 */ /* 0x000fe4000f8e08ff */
[----:B------:R-:W-:Y:S01]  /*15c0*/  LEA R107, R8, UR6, 0x1 ;  /* 0x00000006086b7c11 */ /* 0x000fe2000f8e08ff */
[----:B------:R-:W-:Y:S03]  /*15d0*/  HGMMA.64x128x16.F32.BF16 R24, gdesc[UR8], R24, gsb0 ;  /* 0x01e00000081879f0 */ /* 0x000fe60008001818 */
[----:B------:R-:W-:-:S02]  /*15e0*/  WARPGROUP.DEPBAR.LE gsb0, 0x1 ;  /* 0x00008000000079c5 */ /* 0x000fc40000010100 */
[----:B------:R-:W-:Y:S06]  /*15f0*/  BAR.SYNC.DEFER_BLOCKING 0x0 ;  /* 0x0000000000007b1d */ /* 0x000fec0000010000 */
[----:B------:R-:W-:Y:S01]  /*1600*/  @!PT LDS RZ, [RZ] ;  /* 0x00000000fffff984 */ /* 0x000fe20000000800 */
[----:B------:R-:W-:Y:S01]  /*1610*/  @!PT LDS RZ, [RZ] ;  /* 0x00000000fffff984 */ /* 0x000fe20000000800 */
[----:B------:R-:W-:Y:S01]  /*1620*/  @!PT LDS RZ, [RZ] ;  /* 0x00000000fffff984 */ /* 0x000fe20000000800 */
[----:B------:R1:W-:Y:S04]  /*1630*/  LDGSTS.E.BYPASS.128 [R101], desc[UR18][R22.64], !P0 ;  /* 0x0000000016657fae */ /* 0x0003e8000c101c52 */
[----:B------:R-:W-:Y:S04]  /*1640*/  LDGSTS.E.BYPASS.128 [R103], desc[UR18][R92.64], !P0 ;  /* 0x000000005c677fae */ /* 0x000fe8000c101c52 */
[----:B------:R-:W-:Y:S01]  /*1650*/  LDGSTS.E.BYPASS.128 [R105], desc[UR18][R16.64], !P0 ;  /* 0x0000000010697fae */ /* 0x000fe2000c101c52 */
[----:B-1----:R-:W-:-:S03]  /*1660*/  IADD3 R22, P4, R104, UR4, RZ ;  /* 0x0000000468167c10 */ /* 0x002fc6000ff9e0ff */
[----:B------:R1:W-:Y:S01]  /*1670*/  LDGSTS.E.BYPASS.128 [R107], desc[UR18][R12.64], !P0 ;  /* 0x000000000c6b7fae */ /* 0x0003e2000c101c52 */
[----:B------:R-:W-:Y:S01]  /*1680*/  UIADD3 UR4, UP0, UR4, 0x80, URZ ;  /* 0x0000008004047890 */ /* 0x000fe2000ff1e03f */
[----:B------:R-:W-:Y:S02]  /*1690*/  IADD3.X R23, R106, UR5, RZ, P4, !PT ;  /* 0x000000056a177c10 */ /* 0x000fe4000a7fe4ff */
[----:B------:R-:W0:Y:S01]  /*16a0*/  LDGDEPBAR ;  /* 0x00000000000079af */ /* 0x000e220000000000 */
[----:B------:R-:W-:-:S03]  /*16b0*/  UIADD3.X UR5, URZ, UR5, URZ, UP0, !UPT ;  /* 0x000000053f057290 */ /* 0x000fc600087fe43f */
[----:B------:R2:W-:Y:S04]  /*16c0*/  LDGSTS.E.BYPASS.128 [R101+0x14000], desc[UR18][R14.64], !P0 ;  /* 0x140000000e657fae */ /* 0x0005e8000c101c52 */
[----:B------:R2:W-:Y:S01]  /*16d0*/  LDGSTS.E.BYPASS.128 [R103+0x14000], desc[UR18][R18.64], !P0 ;  /* 0x1400000012677fae */ /* 0x0005e2000c101c52 */
[----:B-1----:R-:W-:-:S03]  /*16e0*/  IMAD.MOV.U32 R12, RZ, RZ, R100 ;  /* 0x000000ffff0c7224 */ /* 0x002fc600078e0064 */
[----:B------:R2:W-:Y:S04]  /*16f0*/  LDGSTS.E.BYPASS.128 [R105+0x14000], desc[UR18][R20.64], !P0 ;  /* 0x1400000014697fae */ /* 0x0005e8000c101c52 */
[----:B------:R2:W-:Y:S01]  /*1700*/  LDGSTS.E.BYPASS.128 [R107+0x14000], desc[UR18][R22.64], !P0 ;  /* 0x14000000166b7fae */ /* 0x0005e2000c101c52 */
[----:B------:R-:W-:-:S03]  /*1710*/  ISETP.GE.U32.AND P0, PT, R100, 0xbc0, PT ;  /* 0x00000bc06400780c */ /* 0x000fc60003f06070 */
[----:B------:R-:W0:Y:S10]  /*1720*/  LDGDEPBAR ;  /* 0x00000000000079af */ /* 0x000e340000000000 */
[----:B--2---:R-:W-:Y:S05]  /*1730*/  @!P0 BRA `(.L_x_0) ;  /* 0xfffffff800ac8947 */ /* 0x004fea000383ffff */
[----:B------:R-:W-:Y:S02]  /*1740*/  WARPGROUP.DEPBAR.LE gsb0, 0x0 ;  /* 0x00008000000079c5 */ /* 0x000fe40000010000 */
[----:B------:R-:W-:-:S04]  /*1750*/  DEPBAR.LE SB0, 0x0 ;  /* 0x000080000000791a */ /* 0x000fc80000000000 */
[----:B------:R-:W-:Y:S02]  /*1760*/  SHF.R.U32.HI R4, RZ, 0x1, R7 ;  /* 0x00000001ff047819 */ /* 0x000fe40000011607 */
[----:B------:R-:W-:Y:S02]  /*1770*/  LOP3.LUT R98, R98, 0x7, RZ, 0xc0, !PT ;  /* 0x0000000762627812 */ /* 0x000fe400078ec0ff */
[----:B------:R-:W-:Y:S02]  /*1780*/  LOP3.LUT R7, R7, 0xf, RZ, 0xc0, !PT ;  /* 0x0000000f07077812 */ /* 0x000fe400078ec0ff */
[----:B------:R-:W-:Y:S01]  /*1790*/  LOP3.LUT R4, R4, 0x8, RZ, 0xc0, !PT ;  /* 0x0000000804047812 */ /* 0x000fe200078ec0ff */
[----:B------:R-:W-:Y:S01]  /*17a0*/  IMAD.SHL.U32 R6, R98, 0x2, RZ ;  /* 0x0000000262067824 */ /* 0x000fe200078e00ff */
[----:B------:R-:W-:Y:S02]  /*17b0*/  F2FP.BF16.F32.PACK_AB R24, R25, R24 ;  /* 0x000000181918723e */ /* 0x000fe400000010ff */
[----:B------:R-:W-:Y:S01]  /*17c0*/  F2FP.BF16.F32.PACK_AB R25, R27, R26 ;  /* 0x0000001a1b19723e */ /* 0x000fe200000010ff */
[----:B------:R-:W-:Y:S01]  /*17d0*/  IMAD R7, R7, 0x88, R4 ;  /* 0x0000008807077824 */ /* 0x000fe200078e0204 */
[----:B------:R-:W-:-:S02]  /*17e0*/  LOP3.LUT R99, R6, R99, RZ, 0xfc, !PT ;  /* 0x0000006306637212 */ /* 0x000fc400078efcff */
[----:B------:R-:W-:Y:S01]  /*17f0*/  LOP3.LUT R4, R2, 0x78, RZ, 0xc0, !PT ;  /* 0x0000007802047812 */ /* 0x000fe200078ec0ff */
[----:B------:R-:W-:Y:S01]  /*1800*/  IMAD R7, R98, 0x880, R7 ;  /* 0x0000088062077824 */ /* 0x000fe200078e0207 */
[----:B------:R-:W-:Y:S02]  /*1810*/  F2FP.BF16.F32.PACK_AB R32, R33, R32 ;  /* 0x000000202120723e */ /* 0x000fe400000010ff */
[----:B------:R-:W-:Y:S01]  /*1820*/  F2FP.BF16.F32.PACK_AB R26, R29, R28 ;  /* 0x0000001c1d1a723e */ /* 0x000fe200000010ff */
[----:B------:R-:W-:Y:S01]  /*1830*/  IMAD R99, R99, 0x88, R4 ;  /* 0x0000008863637824 */ /* 0x000fe200078e0204 */
[----:B------:R-:W-:Y:S02]  /*1840*/  F2FP.BF16.F32.PACK_AB R27, R31, R30 ;  /* 0x0000001e1f1b723e */ /* 0x000fe400000010ff */
[----:B------:R-:W-:Y:S02]  /*1850*/  F2FP.BF16.F32.PACK_AB R33, R35, R34 ;  /* 0x000000222321723e */ /* 0x000fe400000010ff */
[----:B------:R-:W-:-:S02]  /*1860*/  F2FP.BF16.F32.PACK_AB R40, R41, R40 ;  /* 0x000000282928723e */ /* 0x000fc400000010ff */
[----:B------:R-:W-:Y:S01]  /*1870*/  LEA R4, R7, UR14, 0x1 ;  /* 0x0000000e07047c11 */ /* 0x000fe2000f8e08ff */
[----:B------:R-:W-:Y:S01]  /*1880*/  BAR.SYNC.DEFER_BLOCKING 0x0 ;  /* 0x0000000000007b1d */ /* 0x000fe20000010000 */
[----:B------:R-:W-:Y:S02]  /*1890*/  F2FP.BF16.F32.PACK_AB R34, R37, R36 ;  /* 0x000000242522723e */ /* 0x000fe400000010ff */
[----:B------:R-:W-:Y:S02]  /*18a0*/  F2FP.BF16.F32.PACK_AB R35, R39, R38 ;  /* 0x000000262723723e */ /* 0x000fe400000010ff */
[----:B------:R-:W-:-:S03]  /*18b0*/  F2FP.BF16.F32.PACK_AB R41, R43, R42 ;  /* 0x0000002a2b29723e */ /* 0x000fc600000010ff */
[----:B------:R-:W1:Y:S01]  /*18c0*/  LDC.64 R6, c[0x0][0x220] ;  /* 0x00008800ff067b82 */ /* 0x000e620000000a00 */
[----:B------:R-:W-:Y:S02]  /*18d0*/  F2FP.BF16.F32.PACK_AB R48, R49, R48 ;  /* 0x000000303130723e */ /* 0x000fe400000010ff */
[----:B------:R-:W-:Y:S02]  /*18e0*/  F2FP.BF16.F32.PACK_AB R42, R45, R44 ;  /* 0x0000002c2d2a723e */ /* 0x000fe400000010ff */
[----:B------:R-:W-:Y:S02]  /*18f0*/  F2FP.BF16.F32.PACK_AB R43, R47, R46 ;  /* 0x0000002e2f2b723e */ /* 0x000fe400000010ff */
[----:B------:R-:W-:Y:S02]  /*1900*/  F2FP.BF16.F32.PACK_AB R49, R51, R50 ;  /* 0x000000323331723e */ /* 0x000fe400000010ff */
[----:B------:R-:W-:Y:S02]  /*1910*/  F2FP.BF16.F32.PACK_AB R56, R57, R56 ;  /* 0x000000383938723e */ /* 0x000fe400000010ff */
[----:B------:R-:W-:-:S02]  /*1920*/  F2FP.BF16.F32.PACK_AB R50, R53, R52 ;  /* 0x000000343532723e */ /* 0x000fc400000010ff */
[----:B------:R-:W-:Y:S02]  /*1930*/  F2FP.BF16.F32.PACK_AB R51, R55, R54 ;  /* 0x000000363733723e */ /* 0x000fe400000010ff */
[----:B------:R-:W-:Y:S02]  /*1940*/  F2FP.BF16.F32.PACK_AB R57, R59, R58 ;  /* 0x0000003a3b39723e */ /* 0x000fe400000010ff */
[----:B------:R-:W-:Y:S01]  /*1950*/  F2FP.BF16.F32.PACK_AB R64, R65, R64 ;  /* 0x000000404140723e */ /* 0x000fe200000010ff */
[----:B------:R-:W-:Y:S01]  /*1960*/  STSM.16.M88.4 [R4], R24 ;  /* 0x0000001804007844 */ /* 0x000fe20000000200 */
[----:B------:R-:W-:Y:S02]  /*1970*/  F2FP.BF16.F32.PACK_AB R58, R61, R60 ;  /* 0x0000003c3d3a723e */ /* 0x000fe400000010ff */
[----:B------:R-:W-:Y:S01]  /*1980*/  F2FP.BF16.F32.PACK_AB R59, R63, R62 ;  /* 0x0000003e3f3b723e */ /* 0x000fe200000010ff */
[----:B------:R2:W-:Y:S01]  /*1990*/  STSM.16.M88.4 [R4+0x20], R32 ;  /* 0x0000202004007844 */ /* 0x0005e20000000200 */
[----:B------:R-:W-:-:S02]  /*19a0*/  F2FP.BF16.F32.PACK_AB R65, R67, R66 ;  /* 0x000000424341723e */ /* 0x000fc400000010ff */
[----:B------:R-:W-:Y:S01]  /*19b0*/  F2FP.BF16.F32.PACK_AB R72, R73, R72 ;  /* 0x000000484948723e */ /* 0x000fe200000010ff */
[----:B------:R-:W-:Y:S01]  /*19c0*/  STSM.16.M88.4 [R4+0x40], R40 ;  /* 0x0000402804007844 */ /* 0x000fe20000000200 */
[----:B------:R-:W-:Y:S02]  /*19d0*/  F2FP.BF16.F32.PACK_AB R66, R69, R68 ;  /* 0x000000444542723e */ /* 0x000fe400000010ff */
[----:B------:R-:W-:Y:S01]  /*19e0*/  F2FP.BF16.F32.PACK_AB R67, R71, R70 ;  /* 0x000000464743723e */ /* 0x000fe200000010ff */
[----:B------:R-:W-:Y:S01]  /*19f0*/  STSM.16.M88.4 [R4+0x60], R48 ;  /* 0x0000603004007844 */ /* 0x000fe20000000200 */
[----:B------:R-:W-:Y:S02]  /*1a00*/  F2FP.BF16.F32.PACK_AB R73, R75, R74 ;  /* 0x0000004a4b49723e */ /* 0x000fe400000010ff */
[----:B------:R-:W-:Y:S01]  /*1a10*/  F2FP.BF16.F32.PACK_AB R80, R81, R80 ;  /* 0x000000505150723e */ /* 0x000fe200000010ff */
[----:B------:R-:W-:Y:S01]  /*1a20*/  STSM.16.M88.4 [R4+0x80], R56 ;  /* 0x0000803804007844 */ /* 0x000fe20000000200 */
[----:B------:R-:W-:-:S02]  /*1a30*/  F2FP.BF16.F32.PACK_AB R74, R77, R76 ;  /* 0x0000004c4d4a723e */ /* 0x000fc400000010ff */
[----:B------:R-:W-:Y:S01]  /*1a40*/  F2FP.BF16.F32.PACK_AB R75, R79, R78 ;  /* 0x0000004e4f4b723e */ /* 0x000fe200000010ff */
[----:B------:R-:W-:Y:S01]  /*1a50*/  STSM.16.M88.4 [R4+0xa0], R64 ;  /* 0x0000a04004007844 */ /* 0x000fe20000000200 */
[----:B------:R-:W-:Y:S02]  /*1a60*/  F2FP.BF16.F32.PACK_AB R81, R83, R82 ;  /* 0x000000525351723e */ /* 0x000fe400000010ff */
[----:B------:R-:W-:Y:S01]  /*1a70*/  F2FP.BF16.F32.PACK_AB R82, R85, R84 ;  /* 0x000000545552723e */ /* 0x000fe200000010ff */
[----:B------:R-:W-:Y:S01]  /*1a80*/  STSM.16.M88.4 [R4+0xc0], R72 ;  /* 0x0000c04804007844 */ /* 0x000fe20000000200 */
[----:B------:R-:W-:Y:S02]  /*1a90*/  F2FP.BF16.F32.PACK_AB R83, R87, R86 ;  /* 0x000000565753723e */ /* 0x000fe400000010ff */
[----:B------:R-:W-:Y:S02]  /*1aa0*/  LEA R99, R99, UR14, 0x1 ;  /* 0x0000000e63637c11 */ /* 0x000fe4000f8e08ff */
[----:B------:R-:W-:Y:S01]  /*1ab0*/  LOP3.LUT R2, R5, 0x78, R2, 0xf8, !PT ;  /* 0x0000007805027812 */ /* 0x000fe200078ef802 */
[----:B------:R1:W-:Y:S01]  /*1ac0*/  STSM.16.M88.4 [R4+0xe0], R80 ;  /* 0x0000e05004007844 */ /* 0x0003e20000000200 */
[C---:B------:R-:W-:Y:S01]  /*1ad0*/  LOP3.LUT R5, R3.reuse, 0x10, RZ, 0xfc, !PT ;  /* 0x0000001003057812 */ /* 0x040fe200078efcff */
[----:B------:R-:W-:Y:S01]  /*1ae0*/  BAR.SYNC.DEFER_BLOCKING 0x0 ;  /* 0x0000000000007b1d */ /* 0x000fe20000010000 */
[----:B------:R-:W-:Y:S01]  /*1af0*/  ISETP.GE.AND P0, PT, R2, 0xc00, PT ;  /* 0x00000c000200780c */ /* 0x000fe20003f06270 */
[C---:B------:R-:W-:Y:S01]  /*1b00*/  IMAD R37, R3.reuse, 0xc00, R2 ;  /* 0x00000c0003257824 */ /* 0x040fe200078e0202 */
[----:B------:R-:W-:-:S02]  /*1b10*/  LOP3.LUT R29, R3, 0x20, RZ, 0xfc, !PT ;  /* 0x00000020031d7812 */ /* 0x000fc400078efcff */
[-C--:B------:R-:W-:Y:S01]  /*1b20*/  ISETP.LT.AND P1, PT, R3, R0.reuse, !P0 ;  /* 0x000000000300720c */ /* 0x080fe20004721270 */
[----:B--2---:R-:W-:Y:S01]  /*1b30*/  VIADD R35, R37, 0xc000 ;  /* 0x0000c00025237836 */ /* 0x004fe20000000000 */
[----:B------:R-:W-:Y:S01]  /*1b40*/  LOP3.LUT R31, R3, 0x30, RZ, 0xfc, !PT ;  /* 0x00000030031f7812 */ /* 0x000fe200078efcff */
[----:B------:R-:W-:Y:S01]  /*1b50*/  VIADD R39, R37, 0x48000 ;  /* 0x0004800025277836 */ /* 0x000fe20000000000 */
[----:B------:R-:W-:Y:S02]  /*1b60*/  LOP3.LUT R33, R3, 0x40, RZ, 0xfc, !PT ;  /* 0x0000004003217812 */ /* 0x000fe400078efcff */
[-C--:B------:R-:W-:Y:S01]  /*1b70*/  ISETP.LT.AND P6, PT, R5, R0.reuse, !P0 ;  /* 0x000000000500720c */ /* 0x080fe200047c1270 */
[----:B-1----:R-:W-:Y:S01]  /*1b80*/  IMAD.WIDE R4, R37, 0x2, R6 ;  /* 0x0000000225047825 */ /* 0x002fe200078e0206 */
[-C--:B------:R-:W-:Y:S02]  /*1b90*/  ISETP.LT.AND P5, PT, R29, R0.reuse, !P0 ;  /* 0x000000001d00720c */ /* 0x080fe400047a1270 */
[----:B------:R-:W-:-:S02]  /*1ba0*/  ISETP.LT.AND P4, PT, R31, R0, !P0 ;  /* 0x000000001f00720c */ /* 0x000fc40004781270 */
[----:B------:R-:W-:Y:S02]  /*1bb0*/  LOP3.LUT R29, R3, 0x50, RZ, 0xfc, !PT ;  /* 0x00000050031d7812 */ /* 0x000fe400078efcff */
[-C--:B------:R-:W-:Y:S02]  /*1bc0*/  ISETP.LT.AND P3, PT, R33, R0.reuse, !P0 ;  /* 0x000000002100720c */ /* 0x080fe40004761270 */
[C---:B------:R-:W-:Y:S02]  /*1bd0*/  LOP3.LUT R31, R3.reuse, 0x60, RZ, 0xfc, !PT ;  /* 0x00000060031f7812 */ /* 0x040fe400078efcff */
[----:B------:R-:W-:Y:S01]  /*1be0*/  LOP3.LUT R33, R3, 0x70, RZ, 0xfc, !PT ;  /* 0x0000007003217812 */ /* 0x000fe200078efcff */
[----:B------:R-:W1:Y:S01]  /*1bf0*/  LDS.128 R44, [R99] ;  /* 0x00000000632c7984 */ /* 0x000e620000000c00 */
[----:B------:R-:W-:Y:S01]  /*1c00*/  ISETP.LT.AND P2, PT, R29, R0, !P0 ;  /* 0x000000001d00720c */ /* 0x000fe20004741270 */
[----:B------:R-:W-:Y:S02]  /*1c10*/  VIADD R29, R37, 0x18000 ;  /* 0x00018000251d7836 */ /* 0x000fe40000000000 */
[----:B------:R-:W2:Y:S01]  /*1c20*/  LDS.128 R52, [R99+0x1100] ;  /* 0x0011000063347984 */ /* 0x000ea20000000c00 */
[----:B------:R-:W-:-:S03]  /*1c30*/  IMAD.WIDE R2, R35, 0x2, R6 ;  /* 0x0000000223027825 */ /* 0x000fc600078e0206 */
[----:B------:R-:W3:Y:S01]  /*1c40*/  LDS.128 R24, [R99+0x2200] ;  /* 0x0022000063187984 */ /* 0x000ee20000000c00 */
[----:B------:R-:W-:Y:S02]  /*1c50*/  VIADD R35, R37, 0x3c000 ;  /* 0x0003c00025237836 */ /* 0x000fe40000000000 */
[--C-:B------:R-:W-:Y:S01]  /*1c60*/  IMAD.WIDE R28, R29, 0x2, R6.reuse ;  /* 0x000000021d1c7825 */ /* 0x100fe200078e0206 */
[----:B------:R-:W4:Y:S04]  /*1c70*/  LDS.128 R20, [R99+0x3300] ;  /* 0x0033000063147984 */ /* 0x000f280000000c00 */
[----:B------:R-:W5:Y:S04]  /*1c80*/  LDS.128 R16, [R99+0x4400] ;  /* 0x0044000063107984 */ /* 0x000f680000000c00 */
[----:B------:R-:W5:Y:S04]  /*1c90*/  LDS.128 R12, [R99+0x5500] ;  /* 0x00550000630c7984 */ /* 0x000f680000000c00 */
[----:B------:R-:W5:Y:S04]  /*1ca0*/  LDS.128 R8, [R99+0x6600] ;  /* 0x0066000063087984 */ /* 0x000f680000000c00 */
[----:B-1----:R1:W-:Y:S01]  /*1cb0*/  @P1 STG.E.128 desc[UR18][R4.64], R44 ;  /* 0x0000002c04001986 */ /* 0x0023e2000c101d12 */
[-C--:B------:R-:W-:Y:S01]  /*1cc0*/  ISETP.LT.AND P1, PT, R31, R0.reuse, !P0 ;  /* 0x000000001f00720c */ /* 0x080fe20004721270 */
[----:B------:R-:W-:Y:S01]  /*1cd0*/  VIADD R31, R37, 0x24000 ;  /* 0x00024000251f7836 */ /* 0x000fe20000000000 */
[----:B------:R-:W-:Y:S01]  /*1ce0*/  ISETP.LT.AND P0, PT, R33, R0, !P0 ;  /* 0x000000002100720c */ /* 0x000fe20004701270 */
[----:B------:R-:W-:Y:S01]  /*1cf0*/  VIADD R33, R37, 0x30000 ;  /* 0x0003000025217836 */ /* 0x000fe20000000000 */
[----:B--2---:R2:W-:Y:S01]  /*1d00*/  @P6 STG.E.128 desc[UR18][R2.64], R52 ;  /* 0x0000003402006986 */ /* 0x0045e2000c101d12 */
[----:B------:R-:W-:-:S03]  /*1d10*/  IMAD.WIDE R30, R31, 0x2, R6 ;  /* 0x000000021f1e7825 */ /* 0x000fc600078e0206 */
[----:B---3--:R2:W-:Y:S04]  /*1d20*/  @P5 STG.E.128 desc[UR18][R28.64], R24 ;  /* 0x000000181c005986 */ /* 0x0085e8000c101d12 */
[----:B----4-:R2:W-:Y:S01]  /*1d30*/  @P4 STG.E.128 desc[UR18][R30.64], R20 ;  /* 0x000000141e004986 */ /* 0x0105e2000c101d12 */
[----:B-1----:R-:W-:-:S04]  /*1d40*/  IMAD.WIDE R4, R33, 0x2, R6 ;  /* 0x0000000221047825 */ /* 0x002fc800078e0206 */
[--C-:B------:R-:W-:Y:S01]  /*1d50*/  IMAD.WIDE R32, R35, 0x2, R6.reuse ;  /* 0x0000000223207825 */ /* 0x100fe200078e0206 */
[----:B-----5:R2:W-:Y:S03]  /*1d60*/  @P3 STG.E.128 desc[UR18][R4.64], R16 ;  /* 0x0000001004003986 */ /* 0x0205e6000c101d12 */
[----:B------:R-:W-:Y:S01]  /*1d70*/  IMAD.WIDE R34, R39, 0x2, R6 ;  /* 0x0000000227227825 */ /* 0x000fe200078e0206 */
[----:B------:R2:W-:Y:S04]  /*1d80*/  @P2 STG.E.128 desc[UR18][R32.64], R12 ;  /* 0x0000000c20002986 */ /* 0x0005e8000c101d12 */
[----:B------:R2:W-:Y:S01]  /*1d90*/  @P1 STG.E.128 desc[UR18][R34.64], R8 ;  /* 0x0000000822001986 */ /* 0x0005e2000c101d12 */
[----:B------:R-:W-:Y:S05]  /*1da0*/  @!P0 EXIT ;  /* 0x000000000000894d */ /* 0x000fea0003800000 */
[----:B------:R-:W1:Y:S01]  /*1db0*/  LDS.128 R96, [R99+0x7700] ;  /* 0x0077000063607984 */ /* 0x000e620000000c00 */
[----:B------:R-:W-:-:S04]  /*1dc0*/  VIADD R37, R37, 0x54000 ;  /* 0x0005400025257836 */ /* 0x000fc80000000000 */
[----:B------:R-:W-:-:S05]  /*1dd0*/  IMAD.WIDE R6, R37, 0x2, R6 ;  /* 0x0000000225067825 */ /* 0x000fca00078e0206 */
[----:B-1----:R-:W-:Y:S01]  /*1de0*/  STG.E.128 desc[UR18][R6.64], R96 ;  /* 0x0000006006007986 */ /* 0x002fe2000c101d12 */
[----:B------:R-:W-:Y:S05]  /*1df0*/  EXIT ;  /* 0x000000000000794d */ /* 0x000fea0003800000 */
.L_x_1:
[----:B------:R-:W-:-:S00]  /*1e00*/  BRA `(.L_x_1) ;  /* 0xfffffffc00fc7947 */ /* 0x000fc0000383ffff */
[----:B------:R-:W-:-:S00]  /*1e10*/  NOP ;  /* 0x0000000000007918 */ /* 0x000fc00000000000 */
        /* <DEDUP_REMOVED lines=14> */
.L_x_2:


//--------------------- .nv.shared.triton_mm      --------------------------
	.section	.nv.shared.triton_mm,"aw",@nobits
	.sectionflags	@""
	.align	16
	.zero		1024


//--------------------- .nv.constant0.triton_mm   --------------------------
	.section	.nv.constant0.triton_mm,"a",@progbits
	.sectionflags	@""
	.align	4
.nv.constant0.triton_mm:
	.zero		556
